//
// Generated by NVIDIA NVVM Compiler
//
// Compiler Build ID: CL-36424714
// Cuda compilation tools, release 13.0, V13.0.88
// Based on NVVM 20.0.0
//

.version 9.0
.target sm_100
.address_size 64

	// .globl	Thumbnail_uchar

.visible .entry Thumbnail_uchar(
	.param .u64 Thumbnail_uchar_param_0,
	.param .u64 .ptr .align 1 Thumbnail_uchar_param_1,
	.param .u32 Thumbnail_uchar_param_2,
	.param .u32 Thumbnail_uchar_param_3
)
{
	.reg .pred 	%p<4>;
	.reg .b32 	%r<17>;
	.reg .b32 	%f<3>;
	.reg .b64 	%rd<7>;

	ld.param.u64 	%rd1, [Thumbnail_uchar_param_0];
	ld.param.u64 	%rd2, [Thumbnail_uchar_param_1];
	ld.param.u32 	%r3, [Thumbnail_uchar_param_2];
	ld.param.u32 	%r4, [Thumbnail_uchar_param_3];
	mov.u32 	%r5, %ctaid.x;
	mov.u32 	%r6, %ntid.x;
	mov.u32 	%r7, %tid.x;
	mad.lo.s32 	%r1, %r5, %r6, %r7;
	mov.u32 	%r8, %ctaid.y;
	mov.u32 	%r9, %ntid.y;
	mov.u32 	%r10, %tid.y;
	mad.lo.s32 	%r2, %r8, %r9, %r10;
	setp.ge.s32 	%p1, %r2, %r4;
	setp.ge.s32 	%p2, %r1, %r3;
	or.pred  	%p3, %p2, %p1;
	@%p3 bra 	$L__BB0_2;
	cvta.to.global.u64 	%rd3, %rd2;
	cvt.rn.f32.s32 	%f1, %r1;
	cvt.rn.f32.u32 	%f2, %r2;
	tex.2d.v4.u32.f32 	{%r11, %r12, %r13, %r14}, [%rd1, {%f1, %f2}];
	shl.b32 	%r15, %r11, 2;
	cvt.u64.u32 	%rd4, %r15;
	and.b64  	%rd5, %rd4, 1020;
	add.s64 	%rd6, %rd3, %rd5;
	atom.global.add.u32 	%r16, [%rd6], 1;
$L__BB0_2:
	ret;

}
	// .globl	Thumbnail_uchar2
.visible .entry Thumbnail_uchar2(
	.param .u64 Thumbnail_uchar2_param_0,
	.param .u64 .ptr .align 1 Thumbnail_uchar2_param_1,
	.param .u32 Thumbnail_uchar2_param_2,
	.param .u32 Thumbnail_uchar2_param_3
)
{
	.reg .pred 	%p<4>;
	.reg .b32 	%r<19>;
	.reg .b32 	%f<3>;
	.reg .b64 	%rd<10>;

	ld.param.u64 	%rd1, [Thumbnail_uchar2_param_0];
	ld.param.u64 	%rd2, [Thumbnail_uchar2_param_1];
	ld.param.u32 	%r3, [Thumbnail_uchar2_param_2];
	ld.param.u32 	%r4, [Thumbnail_uchar2_param_3];
	mov.u32 	%r5, %ctaid.x;
	mov.u32 	%r6, %ntid.x;
	mov.u32 	%r7, %tid.x;
	mad.lo.s32 	%r1, %r5, %r6, %r7;
	mov.u32 	%r8, %ctaid.y;
	mov.u32 	%r9, %ntid.y;
	mov.u32 	%r10, %tid.y;
	mad.lo.s32 	%r2, %r8, %r9, %r10;
	setp.ge.s32 	%p1, %r2, %r4;
	setp.ge.s32 	%p2, %r1, %r3;
	or.pred  	%p3, %p2, %p1;
	@%p3 bra 	$L__BB1_2;
	cvta.to.global.u64 	%rd3, %rd2;
	cvt.rn.f32.s32 	%f1, %r1;
	cvt.rn.f32.u32 	%f2, %r2;
	tex.2d.v4.u32.f32 	{%r11, %r12, %r13, %r14}, [%rd1, {%f1, %f2}];
	shl.b32 	%r15, %r11, 2;
	cvt.u64.u32 	%rd4, %r15;
	and.b64  	%rd5, %rd4, 1020;
	add.s64 	%rd6, %rd3, %rd5;
	atom.global.add.u32 	%r16, [%rd6], 1;
	shl.b32 	%r17, %r12, 2;
	cvt.u64.u32 	%rd7, %r17;
	and.b64  	%rd8, %rd7, 1020;
	add.s64 	%rd9, %rd3, %rd8;
	atom.global.add.u32 	%r18, [%rd9+1024], 1;
$L__BB1_2:
	ret;

}
	// .globl	Thumbnail_ushort
.visible .entry Thumbnail_ushort(
	.param .u64 Thumbnail_ushort_param_0,
	.param .u64 .ptr .align 1 Thumbnail_ushort_param_1,
	.param .u32 Thumbnail_ushort_param_2,
	.param .u32 Thumbnail_ushort_param_3
)
{
	.reg .pred 	%p<4>;
	.reg .b32 	%r<19>;
	.reg .b32 	%f<3>;
	.reg .b64 	%rd<6>;

	ld.param.u64 	%rd1, [Thumbnail_ushort_param_0];
	ld.param.u64 	%rd2, [Thumbnail_ushort_param_1];
	ld.param.u32 	%r3, [Thumbnail_ushort_param_2];
	ld.param.u32 	%r4, [Thumbnail_ushort_param_3];
	mov.u32 	%r5, %ctaid.x;
	mov.u32 	%r6, %ntid.x;
	mov.u32 	%r7, %tid.x;
	mad.lo.s32 	%r1, %r5, %r6, %r7;
	mov.u32 	%r8, %ctaid.y;
	mov.u32 	%r9, %ntid.y;
	mov.u32 	%r10, %tid.y;
	mad.lo.s32 	%r2, %r8, %r9, %r10;
	setp.ge.s32 	%p1, %r2, %r4;
	setp.ge.s32 	%p2, %r1, %r3;
	or.pred  	%p3, %p2, %p1;
	@%p3 bra 	$L__BB2_2;
	cvta.to.global.u64 	%rd3, %rd2;
	cvt.rn.f32.s32 	%f1, %r1;
	cvt.rn.f32.u32 	%f2, %r2;
	tex.2d.v4.u32.f32 	{%r11, %r12, %r13, %r14}, [%rd1, {%f1, %f2}];
	and.b32  	%r15, %r11, 65408;
	add.s32 	%r16, %r15, 128;
	shr.u32 	%r17, %r16, 8;
	mul.wide.u32 	%rd4, %r17, 4;
	add.s64 	%rd5, %rd3, %rd4;
	atom.global.add.u32 	%r18, [%rd5], 1;
$L__BB2_2:
	ret;

}
	// .globl	Thumbnail_ushort2
.visible .entry Thumbnail_ushort2(
	.param .u64 Thumbnail_ushort2_param_0,
	.param .u64 .ptr .align 1 Thumbnail_ushort2_param_1,
	.param .u32 Thumbnail_ushort2_param_2,
	.param .u32 Thumbnail_ushort2_param_3
)
{
	.reg .pred 	%p<4>;
	.reg .b32 	%r<23>;
	.reg .b32 	%f<3>;
	.reg .b64 	%rd<8>;

	ld.param.u64 	%rd1, [Thumbnail_ushort2_param_0];
	ld.param.u64 	%rd2, [Thumbnail_ushort2_param_1];
	ld.param.u32 	%r3, [Thumbnail_ushort2_param_2];
	ld.param.u32 	%r4, [Thumbnail_ushort2_param_3];
	mov.u32 	%r5, %ctaid.x;
	mov.u32 	%r6, %ntid.x;
	mov.u32 	%r7, %tid.x;
	mad.lo.s32 	%r1, %r5, %r6, %r7;
	mov.u32 	%r8, %ctaid.y;
	mov.u32 	%r9, %ntid.y;
	mov.u32 	%r10, %tid.y;
	mad.lo.s32 	%r2, %r8, %r9, %r10;
	setp.ge.s32 	%p1, %r2, %r4;
	setp.ge.s32 	%p2, %r1, %r3;
	or.pred  	%p3, %p2, %p1;
	@%p3 bra 	$L__BB3_2;
	cvta.to.global.u64 	%rd3, %rd2;
	cvt.rn.f32.s32 	%f1, %r1;
	cvt.rn.f32.u32 	%f2, %r2;
	tex.2d.v4.u32.f32 	{%r11, %r12, %r13, %r14}, [%rd1, {%f1, %f2}];
	and.b32  	%r15, %r11, 65408;
	add.s32 	%r16, %r15, 128;
	shr.u32 	%r17, %r16, 8;
	mul.wide.u32 	%rd4, %r17, 4;
	add.s64 	%rd5, %rd3, %rd4;
	atom.global.add.u32 	%r18, [%rd5], 1;
	and.b32  	%r19, %r12, 65408;
	add.s32 	%r20, %r19, 384;
	shr.u32 	%r21, %r20, 8;
	mul.wide.u32 	%rd6, %r21, 4;
	add.s64 	%rd7, %rd3, %rd6;
	atom.global.add.u32 	%r22, [%rd7], 1;
$L__BB3_2:
	ret;

}


// ===== COMPILED SASS (sm_100) =====

	.target	sm_100

	.elftype	@"ET_EXEC"


//--------------------- .note.nv.tkinfo           --------------------------
	.section	.note.nv.tkinfo,"",@"SHT_NOTE"
	.sectionflags	@"SHF_NOTE_NV_TKINFO"
	.tkinfo
        /*0018*/ 	.word	0x00000002
        /*0030*/ 	.string	""
        /*0030*/ 	.string	"ptxas"
        /*0030*/ 	.string	"Cuda compilation tools, release 13.0, V13.0.88"
        /*0030*/ 	.string	"Build cuda_13.0.r13.0/compiler.36424714_0"
        /*0030*/ 	.string	"-arch sm_100 -m 64 "



//--------------------- .note.nv.cuinfo           --------------------------
	.section	.note.nv.cuinfo,"",@"SHT_NOTE"
	.sectionflags	@"SHF_NOTE_NV_CUINFO"
        /*0018*/ 	.short	0x0002
        /*001a*/ 	.short	0x0064
        /*001c*/ 	.short	0x0082
	.zero		2


//--------------------- .nv.info                  --------------------------
	.section	.nv.info,"",@"SHT_CUDA_INFO"
	.align	4


	//----- nvinfo : EIATTR_REGCOUNT
	.align		4
        /*0000*/ 	.byte	0x04, 0x2f
        /*0002*/ 	.short	(.L_1 - .L_0)
	.align		4
.L_0:
        /*0004*/ 	.word	index@(Thumbnail_uchar)
        /*0008*/ 	.word	0x0000000a


	//----- nvinfo : EIATTR_FRAME_SIZE
	.align		4
.L_1:
        /*000c*/ 	.byte	0x04, 0x11
        /*000e*/ 	.short	(.L_3 - .L_2)
	.align		4
.L_2:
        /*0010*/ 	.word	index@(Thumbnail_uchar)
        /*0014*/ 	.word	0x00000000


	//----- nvinfo : EIATTR_REGCOUNT
	.align		4
.L_3:
        /*0018*/ 	.byte	0x04, 0x2f
        /*001a*/ 	.short	(.L_5 - .L_4)
	.align		4
.L_4:
        /*001c*/ 	.word	index@(Thumbnail_uchar2)
        /*0020*/ 	.word	0x0000000b


	//----- nvinfo : EIATTR_FRAME_SIZE
	.align		4
.L_5:
        /*0024*/ 	.byte	0x04, 0x11
        /*0026*/ 	.short	(.L_7 - .L_6)
	.align		4
.L_6:
        /*0028*/ 	.word	index@(Thumbnail_uchar2)
        /*002c*/ 	.word	0x00000000


	//----- nvinfo : EIATTR_REGCOUNT
	.align		4
.L_7:
        /*0030*/ 	.byte	0x04, 0x2f
        /*0032*/ 	.short	(.L_9 - .L_8)
	.align		4
.L_8:
        /*0034*/ 	.word	index@(Thumbnail_ushort)
        /*0038*/ 	.word	0x0000000c


	//----- nvinfo : EIATTR_FRAME_SIZE
	.align		4
.L_9:
        /*003c*/ 	.byte	0x04, 0x11
        /*003e*/ 	.short	(.L_11 - .L_10)
	.align		4
.L_10:
        /*0040*/ 	.word	index@(Thumbnail_ushort)
        /*0044*/ 	.word	0x00000000


	//----- nvinfo : EIATTR_REGCOUNT
	.align		4
.L_11:
        /*0048*/ 	.byte	0x04, 0x2f
        /*004a*/ 	.short	(.L_13 - .L_12)
	.align		4
.L_12:
        /*004c*/ 	.word	index@(Thumbnail_ushort2)
        /*0050*/ 	.word	0x0000000e


	//----- nvinfo : EIATTR_FRAME_SIZE
	.align		4
.L_13:
        /*0054*/ 	.byte	0x04, 0x11
        /*0056*/ 	.short	(.L_15 - .L_14)
	.align		4
.L_14:
        /*0058*/ 	.word	index@(Thumbnail_ushort2)
        /*005c*/ 	.word	0x00000000


	//----- nvinfo : EIATTR_MIN_STACK_SIZE
	.align		4
.L_15:
        /*0060*/ 	.byte	0x04, 0x12
        /*0062*/ 	.short	(.L_17 - .L_16)
	.align		4
.L_16:
        /*0064*/ 	.word	index@(Thumbnail_ushort2)
        /*0068*/ 	.word	0x00000000


	//----- nvinfo : EIATTR_MIN_STACK_SIZE
	.align		4
.L_17:
        /*006c*/ 	.byte	0x04, 0x12
        /*006e*/ 	.short	(.L_19 - .L_18)
	.align		4
.L_18:
        /*0070*/ 	.word	index@(Thumbnail_ushort)
        /*0074*/ 	.word	0x00000000


	//----- nvinfo : EIATTR_MIN_STACK_SIZE
	.align		4
.L_19:
        /*0078*/ 	.byte	0x04, 0x12
        /*007a*/ 	.short	(.L_21 - .L_20)
	.align		4
.L_20:
        /*007c*/ 	.word	index@(Thumbnail_uchar2)
        /*0080*/ 	.word	0x00000000


	//----- nvinfo : EIATTR_MIN_STACK_SIZE
	.align		4
.L_21:
        /*0084*/ 	.byte	0x04, 0x12
        /*0086*/ 	.short	(.L_23 - .L_22)
	.align		4
.L_22:
        /*0088*/ 	.word	index@(Thumbnail_uchar)
        /*008c*/ 	.word	0x00000000
.L_23:


//--------------------- .nv.compat                --------------------------
	.section	.nv.compat,"",@"SHT_CUDA_COMPAT_INFO"
	.align	4
        /*0000*/ 	.byte	0x02, 0x09, 0x00, 0x00, 0x02, 0x02, 0x02, 0x00, 0x02, 0x05, 0x05, 0x00, 0x03, 0x07, 0x01, 0x01
        /*0010*/ 	.byte	0x02, 0x03, 0x00, 0x00, 0x02, 0x06, 0x01, 0x00, 0x04, 0x0b, 0x08, 0x00, 0x09, 0x00, 0x00, 0x00
        /*0020*/ 	.byte	0x00, 0x00, 0x00, 0x00


//--------------------- .nv.info.Thumbnail_ushort2 --------------------------
	.section	.nv.info.Thumbnail_ushort2,"",@"SHT_CUDA_INFO"
	.sectionflags	@""
	.align	4


	//----- nvinfo : EIATTR_CUDA_API_VERSION
	.align		4
        /*0000*/ 	.byte	0x04, 0x37
        /*0002*/ 	.short	(.L_25 - .L_24)
.L_24:
        /*0004*/ 	.word	0x00000082


	//----- nvinfo : EIATTR_KPARAM_INFO
	.align		4
.L_25:
        /*0008*/ 	.byte	0x04, 0x17
        /*000a*/ 	.short	(.L_27 - .L_26)
.L_26:
        /*000c*/ 	.word	0x00000000
        /*0010*/ 	.short	0x0003
        /*0012*/ 	.short	0x0014
        /*0014*/ 	.byte	0x00, 0xf0, 0x11, 0x00


	//----- nvinfo : EIATTR_KPARAM_INFO
	.align		4
.L_27:
        /*0018*/ 	.byte	0x04, 0x17
        /*001a*/ 	.short	(.L_29 - .L_28)
.L_28:
        /*001c*/ 	.word	0x00000000
        /*0020*/ 	.short	0x0002
        /*0022*/ 	.short	0x0010
        /*0024*/ 	.byte	0x00, 0xf0, 0x11, 0x00


	//----- nvinfo : EIATTR_KPARAM_INFO
	.align		4
.L_29:
        /*0028*/ 	.byte	0x04, 0x17
        /*002a*/ 	.short	(.L_31 - .L_30)
.L_30:
        /*002c*/ 	.word	0x00000000
        /*0030*/ 	.short	0x0001
        /*0032*/ 	.short	0x0008
        /*0034*/ 	.byte	0x00, 0xf5, 0x21, 0x00


	//----- nvinfo : EIATTR_KPARAM_INFO
	.align		4
.L_31:
        /*0038*/ 	.byte	0x04, 0x17
        /*003a*/ 	.short	(.L_33 - .L_32)
.L_32:
        /*003c*/ 	.word	0x00000000
        /*0040*/ 	.short	0x0000
        /*0042*/ 	.short	0x0000
        /*0044*/ 	.byte	0x00, 0xf0, 0x21, 0x00


	//----- nvinfo : EIATTR_SPARSE_MMA_MASK
	.align		4
.L_33:
        /*0048*/ 	.byte	0x03, 0x50
        /*004a*/ 	.short	0x0000


	//----- nvinfo : EIATTR_MAXREG_COUNT
	.align		4
        /*004c*/ 	.byte	0x03, 0x1b
        /*004e*/ 	.short	0x00ff


	//----- nvinfo : EIATTR_MERCURY_ISA_VERSION
	.align		4
        /*0050*/ 	.byte	0x03, 0x5f
        /*0052*/ 	.short	0x0101


	//----- nvinfo : EIATTR_VRC_CTA_INIT_COUNT
	.align		4
        /*0054*/ 	.byte	0x02, 0x4a
	.zero		1
	.zero		1


	//----- nvinfo : EIATTR_EXIT_INSTR_OFFSETS
	.align		4
        /*0058*/ 	.byte	0x04, 0x1c
        /*005a*/ 	.short	(.L_35 - .L_34)


	//   ....[0]....
.L_34:
        /*005c*/ 	.word	0x000000c0


	//   ....[1]....
        /*0060*/ 	.word	0x00000200


	//----- nvinfo : EIATTR_CBANK_PARAM_SIZE
	.align		4
.L_35:
        /*0064*/ 	.byte	0x03, 0x19
        /*0066*/ 	.short	0x0018


	//----- nvinfo : EIATTR_PARAM_CBANK
	.align		4
        /*0068*/ 	.byte	0x04, 0x0a
        /*006a*/ 	.short	(.L_37 - .L_36)
	.align		4
.L_36:
        /*006c*/ 	.word	index@(.nv.constant0.Thumbnail_ushort2)
        /*0070*/ 	.short	0x0380
        /*0072*/ 	.short	0x0018


	//----- nvinfo : EIATTR_SW_WAR
	.align		4
.L_37:
        /*0074*/ 	.byte	0x04, 0x36
        /*0076*/ 	.short	(.L_39 - .L_38)
.L_38:
        /*0078*/ 	.word	0x00000008
.L_39:


//--------------------- .nv.info.Thumbnail_ushort --------------------------
	.section	.nv.info.Thumbnail_ushort,"",@"SHT_CUDA_INFO"
	.sectionflags	@""
	.align	4


	//----- nvinfo : EIATTR_CUDA_API_VERSION
	.align		4
        /*0000*/ 	.byte	0x04, 0x37
        /*0002*/ 	.short	(.L_41 - .L_40)
.L_40:
        /*0004*/ 	.word	0x00000082


	//----- nvinfo : EIATTR_KPARAM_INFO
	.align		4
.L_41:
        /*0008*/ 	.byte	0x04, 0x17
        /*000a*/ 	.short	(.L_43 - .L_42)
.L_42:
        /*000c*/ 	.word	0x00000000
        /*0010*/ 	.short	0x0003
        /*0012*/ 	.short	0x0014
        /*0014*/ 	.byte	0x00, 0xf0, 0x11, 0x00


	//----- nvinfo : EIATTR_KPARAM_INFO
	.align		4
.L_43:
        /*0018*/ 	.byte	0x04, 0x17
        /*001a*/ 	.short	(.L_45 - .L_44)
.L_44:
        /*001c*/ 	.word	0x00000000
        /*0020*/ 	.short	0x0002
        /*0022*/ 	.short	0x0010
        /*0024*/ 	.byte	0x00, 0xf0, 0x11, 0x00


	//----- nvinfo : EIATTR_KPARAM_INFO
	.align		4
.L_45:
        /*0028*/ 	.byte	0x04, 0x17
        /*002a*/ 	.short	(.L_47 - .L_46)
.L_46:
        /*002c*/ 	.word	0x00000000
        /*0030*/ 	.short	0x0001
        /*0032*/ 	.short	0x0008
        /*0034*/ 	.byte	0x00, 0xf5, 0x21, 0x00


	//----- nvinfo : EIATTR_KPARAM_INFO
	.align		4
.L_47:
        /*0038*/ 	.byte	0x04, 0x17
        /*003a*/ 	.short	(.L_49 - .L_48)
.L_48:
        /*003c*/ 	.word	0x00000000
        /*0040*/ 	.short	0x0000
        /*0042*/ 	.short	0x0000
        /*0044*/ 	.byte	0x00, 0xf0, 0x21, 0x00


	//----- nvinfo : EIATTR_SPARSE_MMA_MASK
	.align		4
.L_49:
        /*0048*/ 	.byte	0x03, 0x50
        /*004a*/ 	.short	0x0000


	//----- nvinfo : EIATTR_MAXREG_COUNT
	.align		4
        /*004c*/ 	.byte	0x03, 0x1b
        /*004e*/ 	.short	0x00ff


	//----- nvinfo : EIATTR_MERCURY_ISA_VERSION
	.align		4
        /*0050*/ 	.byte	0x03, 0x5f
        /*0052*/ 	.short	0x0101


	//----- nvinfo : EIATTR_VRC_CTA_INIT_COUNT
	.align		4
        /*0054*/ 	.byte	0x02, 0x4a
	.zero		1
	.zero		1


	//----- nvinfo : EIATTR_EXIT_INSTR_OFFSETS
	.align		4
        /*0058*/ 	.byte	0x04, 0x1c
        /*005a*/ 	.short	(.L_51 - .L_50)


	//   ....[0]....
.L_50:
        /*005c*/ 	.word	0x000000c0


	//   ....[1]....
        /*0060*/ 	.word	0x000001b0


	//----- nvinfo : EIATTR_CBANK_PARAM_SIZE
	.align		4
.L_51:
        /*0064*/ 	.byte	0x03, 0x19
        /*0066*/ 	.short	0x0018


	//----- nvinfo : EIATTR_PARAM_CBANK
	.align		4
        /*0068*/ 	.byte	0x04, 0x0a
        /*006a*/ 	.short	(.L_53 - .L_52)
	.align		4
.L_52:
        /*006c*/ 	.word	index@(.nv.constant0.Thumbnail_ushort)
        /*0070*/ 	.short	0x0380
        /*0072*/ 	.short	0x0018


	//----- nvinfo : EIATTR_SW_WAR
	.align		4
.L_53:
        /*0074*/ 	.byte	0x04, 0x36
        /*0076*/ 	.short	(.L_55 - .L_54)
.L_54:
        /*0078*/ 	.word	0x00000008
.L_55:


//--------------------- .nv.info.Thumbnail_uchar2 --------------------------
	.section	.nv.info.Thumbnail_uchar2,"",@"SHT_CUDA_INFO"
	.sectionflags	@""
	.align	4


	//----- nvinfo : EIATTR_CUDA_API_VERSION
	.align		4
        /*0000*/ 	.byte	0x04, 0x37
        /*0002*/ 	.short	(.L_57 - .L_56)
.L_56:
        /*0004*/ 	.word	0x00000082


	//----- nvinfo : EIATTR_KPARAM_INFO
	.align		4
.L_57:
        /*0008*/ 	.byte	0x04, 0x17
        /*000a*/ 	.short	(.L_59 - .L_58)
.L_58:
        /*000c*/ 	.word	0x00000000
        /*0010*/ 	.short	0x0003
        /*0012*/ 	.short	0x0014
        /*0014*/ 	.byte	0x00, 0xf0, 0x11, 0x00


	//----- nvinfo : EIATTR_KPARAM_INFO
	.align		4
.L_59:
        /*0018*/ 	.byte	0x04, 0x17
        /*001a*/ 	.short	(.L_61 - .L_60)
.L_60:
        /*001c*/ 	.word	0x00000000
        /*0020*/ 	.short	0x0002
        /*0022*/ 	.short	0x0010
        /*0024*/ 	.byte	0x00, 0xf0, 0x11, 0x00


	//----- nvinfo : EIATTR_KPARAM_INFO
	.align		4
.L_61:
        /*0028*/ 	.byte	0x04, 0x17
        /*002a*/ 	.short	(.L_63 - .L_62)
.L_62:
        /*002c*/ 	.word	0x00000000
        /*0030*/ 	.short	0x0001
        /*0032*/ 	.short	0x0008
        /*0034*/ 	.byte	0x00, 0xf5, 0x21, 0x00


	//----- nvinfo : EIATTR_KPARAM_INFO
	.align		4
.L_63:
        /*0038*/ 	.byte	0x04, 0x17
        /*003a*/ 	.short	(.L_65 - .L_64)
.L_64:
        /*003c*/ 	.word	0x00000000
        /*0040*/ 	.short	0x0000
        /*0042*/ 	.short	0x0000
        /*0044*/ 	.byte	0x00, 0xf0, 0x21, 0x00


	//----- nvinfo : EIATTR_SPARSE_MMA_MASK
	.align		4
.L_65:
        /*0048*/ 	.byte	0x03, 0x50
        /*004a*/ 	.short	0x0000


	//----- nvinfo : EIATTR_MAXREG_COUNT
	.align		4
        /*004c*/ 	.byte	0x03, 0x1b
        /*004e*/ 	.short	0x00ff


	//----- nvinfo : EIATTR_MERCURY_ISA_VERSION
	.align		4
        /*0050*/ 	.byte	0x03, 0x5f
        /*0052*/ 	.short	0x0101


	//----- nvinfo : EIATTR_VRC_CTA_INIT_COUNT
	.align		4
        /*0054*/ 	.byte	0x02, 0x4a
	.zero		1
	.zero		1


	//----- nvinfo : EIATTR_EXIT_INSTR_OFFSETS
	.align		4
        /*0058*/ 	.byte	0x04, 0x1c
        /*005a*/ 	.short	(.L_67 - .L_66)


	//   ....[0]....
.L_66:
        /*005c*/ 	.word	0x000000c0


	//   ....[1]....
        /*0060*/ 	.word	0x00000200


	//----- nvinfo : EIATTR_CBANK_PARAM_SIZE
	.align		4
.L_67:
        /*0064*/ 	.byte	0x03, 0x19
        /*0066*/ 	.short	0x0018


	//----- nvinfo : EIATTR_PARAM_CBANK
	.align		4
        /*0068*/ 	.byte	0x04, 0x0a
        /*006a*/ 	.short	(.L_69 - .L_68)
	.align		4
.L_68:
        /*006c*/ 	.word	index@(.nv.constant0.Thumbnail_uchar2)
        /*0070*/ 	.short	0x0380
        /*0072*/ 	.short	0x0018


	//----- nvinfo : EIATTR_SW_WAR
	.align		4
.L_69:
        /*0074*/ 	.byte	0x04, 0x36
        /*0076*/ 	.short	(.L_71 - .L_70)
.L_70:
        /*0078*/ 	.word	0x00000008
.L_71:


//--------------------- .nv.info.Thumbnail_uchar  --------------------------
	.section	.nv.info.Thumbnail_uchar,"",@"SHT_CUDA_INFO"
	.sectionflags	@""
	.align	4


	//----- nvinfo : EIATTR_CUDA_API_VERSION
	.align		4
        /*0000*/ 	.byte	0x04, 0x37
        /*0002*/ 	.short	(.L_73 - .L_72)
.L_72:
        /*0004*/ 	.word	0x00000082


	//----- nvinfo : EIATTR_KPARAM_INFO
	.align		4
.L_73:
        /*0008*/ 	.byte	0x04, 0x17
        /*000a*/ 	.short	(.L_75 - .L_74)
.L_74:
        /*000c*/ 	.word	0x00000000
        /*0010*/ 	.short	0x0003
        /*0012*/ 	.short	0x0014
        /*0014*/ 	.byte	0x00, 0xf0, 0x11, 0x00


	//----- nvinfo : EIATTR_KPARAM_INFO
	.align		4
.L_75:
        /*0018*/ 	.byte	0x04, 0x17
        /*001a*/ 	.short	(.L_77 - .L_76)
.L_76:
        /*001c*/ 	.word	0x00000000
        /*0020*/ 	.short	0x0002
        /*0022*/ 	.short	0x0010
        /*0024*/ 	.byte	0x00, 0xf0, 0x11, 0x00


	//----- nvinfo : EIATTR_KPARAM_INFO
	.align		4
.L_77:
        /*0028*/ 	.byte	0x04, 0x17
        /*002a*/ 	.short	(.L_79 - .L_78)
.L_78:
        /*002c*/ 	.word	0x00000000
        /*0030*/ 	.short	0x0001
        /*0032*/ 	.short	0x0008
        /*0034*/ 	.byte	0x00, 0xf5, 0x21, 0x00


	//----- nvinfo : EIATTR_KPARAM_INFO
	.align		4
.L_79:
        /*0038*/ 	.byte	0x04, 0x17
        /*003a*/ 	.short	(.L_81 - .L_80)
.L_80:
        /*003c*/ 	.word	0x00000000
        /*0040*/ 	.short	0x0000
        /*0042*/ 	.short	0x0000
        /*0044*/ 	.byte	0x00, 0xf0, 0x21, 0x00


	//----- nvinfo : EIATTR_SPARSE_MMA_MASK
	.align		4
.L_81:
        /*0048*/ 	.byte	0x03, 0x50
        /*004a*/ 	.short	0x0000


	//----- nvinfo : EIATTR_MAXREG_COUNT
	.align		4
        /*004c*/ 	.byte	0x03, 0x1b
        /*004e*/ 	.short	0x00ff


	//----- nvinfo : EIATTR_MERCURY_ISA_VERSION
	.align		4
        /*0050*/ 	.byte	0x03, 0x5f
        /*0052*/ 	.short	0x0101


	//----- nvinfo : EIATTR_VRC_CTA_INIT_COUNT
	.align		4
        /*0054*/ 	.byte	0x02, 0x4a
	.zero		1
	.zero		1


	//----- nvinfo : EIATTR_EXIT_INSTR_OFFSETS
	.align		4
        /*0058*/ 	.byte	0x04, 0x1c
        /*005a*/ 	.short	(.L_83 - .L_82)


	//   ....[0]....
.L_82:
        /*005c*/ 	.word	0x000000c0


	//   ....[1]....
        /*0060*/ 	.word	0x000001b0


	//----- nvinfo : EIATTR_CBANK_PARAM_SIZE
	.align		4
.L_83:
        /*0064*/ 	.byte	0x03, 0x19
        /*0066*/ 	.short	0x0018


	//----- nvinfo : EIATTR_PARAM_CBANK
	.align		4
        /*0068*/ 	.byte	0x04, 0x0a
        /*006a*/ 	.short	(.L_85 - .L_84)
	.align		4
.L_84:
        /*006c*/ 	.word	index@(.nv.constant0.Thumbnail_uchar)
        /*0070*/ 	.short	0x0380
        /*0072*/ 	.short	0x0018


	//----- nvinfo : EIATTR_SW_WAR
	.align		4
.L_85:
        /*0074*/ 	.byte	0x04, 0x36
        /*0076*/ 	.short	(.L_87 - .L_86)
.L_86:
        /*0078*/ 	.word	0x00000008
.L_87:


//--------------------- .nv.callgraph             --------------------------
	.section	.nv.callgraph,"",@"SHT_CUDA_CALLGRAPH"
	.align	4
	.sectionentsize	8
	.align		4
        /*0000*/ 	.word	0x00000000
	.align		4
        /*0004*/ 	.word	0xffffffff
	.align		4
        /*0008*/ 	.word	0x00000000
	.align		4
        /*000c*/ 	.word	0xfffffffe
	.align		4
        /*0010*/ 	.word	0x00000000
	.align		4
        /*0014*/ 	.word	0xfffffffd
	.align		4
        /*0018*/ 	.word	0x00000000
	.align		4
        /*001c*/ 	.word	0xfffffffc


//--------------------- .text.Thumbnail_ushort2   --------------------------
	.section	.text.Thumbnail_ushort2,"ax",@progbits
	.align	128
        .global         Thumbnail_ushort2
        .type           Thumbnail_ushort2,@function
        .size           Thumbnail_ushort2,(.L_x_4 - Thumbnail_ushort2)
        .other          Thumbnail_ushort2,@"STO_CUDA_ENTRY STV_DEFAULT"
Thumbnail_ushort2:
.text.Thumbnail_ushort2:
[----:B------:R-:W-:Y:S01]  /*0000*/  LDC R1, c[0x0][0x37c] ;  /* 0x0000df00ff017b82 */ /* 0x000fe20000000800 */
[----:B------:R-:W0:Y:S07]  /*0010*/  S2R R5, SR_TID.Y ;  /* 0x0000000000057919 */ /* 0x000e2e0000002200 */
[----:B------:R-:W1:Y:S01]  /*0020*/  LDC R0, c[0x0][0x360] ;  /* 0x0000d800ff007b82 */ /* 0x000e620000000800 */
[----:B------:R-:W2:Y:S01]  /*0030*/  LDCU.64 UR6, c[0x0][0x390] ;  /* 0x00007200ff0677ac */ /* 0x000ea20008000a00 */
[----:B------:R-:W1:Y:S06]  /*0040*/  S2R R3, SR_TID.X ;  /* 0x0000000000037919 */ /* 0x000e6c0000002100 */
[----:B------:R-:W0:Y:S08]  /*0050*/  S2UR UR5, SR_CTAID.Y ;  /* 0x00000000000579c3 */ /* 0x000e300000002600 */
[----:B------:R-:W0:Y:S08]  /*0060*/  LDC R2, c[0x0][0x364] ;  /* 0x0000d900ff027b82 */ /* 0x000e300000000800 */
[----:B------:R-:W1:Y:S01]  /*0070*/  S2UR UR4, SR_CTAID.X ;  /* 0x00000000000479c3 */ /* 0x000e620000002500 */
[----:B0-----:R-:W-:-:S05]  /*0080*/  IMAD R2, R2, UR5, R5 ;  /* 0x0000000502027c24 */ /* 0x001fca000f8e0205 */
[----:B--2---:R-:W-:Y:S01]  /*0090*/  ISETP.GE.AND P0, PT, R2, UR7, PT ;  /* 0x0000000702007c0c */ /* 0x004fe2000bf06270 */
[----:B-1----:R-:W-:-:S05]  /*00a0*/  IMAD R0, R0, UR4, R3 ;  /* 0x0000000400007c24 */ /* 0x002fca000f8e0203 */
[----:B------:R-:W-:-:S13]  /*00b0*/  ISETP.GE.OR P0, PT, R0, UR6, P0 ;  /* 0x0000000600007c0c */ /* 0x000fda0008706670 */
[----:B------:R-:W-:Y:S05]  /*00c0*/  @P0 EXIT ;  /* 0x000000000000094d */ /* 0x000fea0003800000 */
[----:B------:R-:W0:Y:S01]  /*00d0*/  LDCU UR4, c[0x0][0x380] ;  /* 0x00007000ff0477ac */ /* 0x000e220008000800 */
[----:B------:R-:W-:Y:S01]  /*00e0*/  I2FP.F32.S32 R6, R0 ;  /* 0x0000000000067245 */ /* 0x000fe20000201400 */
[----:B------:R-:W-:Y:S01]  /*00f0*/  IMAD.MOV.U32 R8, RZ, RZ, -0x3e000000 ;  /* 0xc2000000ff087424 */ /* 0x000fe200078e00ff */
[----:B------:R-:W-:Y:S01]  /*0100*/  I2FP.F32.U32 R7, R2 ;  /* 0x0000000200077245 */ /* 0x000fe20000201000 */
[----:B------:R-:W-:-:S05]  /*0110*/  UMOV UR5, URZ ;  /* 0x000000ff00057c82 */ /* 0x000fca0008000000 */
[----:B0-----:R0:W5:Y:S01]  /*0120*/  TEX.LL RZ, R6, R6, R8, UR4, 2D, 0x3 ;  /* 0x28ff040806067f60 */ /* 0x00116200089e03ff */
[----:B------:R-:W1:Y:S01]  /*0130*/  LDC.64 R4, c[0x0][0x388] ;  /* 0x0000e200ff047b82 */ /* 0x000e620000000a00 */
[----:B------:R-:W-:Y:S01]  /*0140*/  IMAD.MOV.U32 R11, RZ, RZ, 0x1 ;  /* 0x00000001ff0b7424 */ /* 0x000fe200078e00ff */
[----:B0-----:R-:W0:Y:S01]  /*0150*/  LDCU.64 UR4, c[0x0][0x358] ;  /* 0x00006b00ff0477ac */ /* 0x001e220008000a00 */
[----:B-----5:R-:W-:Y:S02]  /*0160*/  LOP3.LUT R0, R6, 0xff80, RZ, 0xc0, !PT ;  /* 0x0000ff8006007812 */ /* 0x020fe400078ec0ff */
[----:B------:R-:W-:-:S03]  /*0170*/  LOP3.LUT R2, R7, 0xff80, RZ, 0xc0, !PT ;  /* 0x0000ff8007027812 */ /* 0x000fc600078ec0ff */
[----:B------:R-:W-:Y:S02]  /*0180*/  VIADD R0, R0, 0x80 ;  /* 0x0000008000007836 */ /* 0x000fe40000000000 */
[----:B------:R-:W-:-:S03]  /*0190*/  VIADD R2, R2, 0x180 ;  /* 0x0000018002027836 */ /* 0x000fc60000000000 */
[----:B------:R-:W-:Y:S02]  /*01a0*/  SHF.R.U32.HI R3, RZ, 0x8, R0 ;  /* 0x00000008ff037819 */ /* 0x000fe40000011600 */
[----:B------:R-:W-:-:S03]  /*01b0*/  SHF.R.U32.HI R9, RZ, 0x8, R2 ;  /* 0x00000008ff097819 */ /* 0x000fc60000011602 */
[----:B-1----:R-:W-:-:S04]  /*01c0*/  IMAD.WIDE.U32 R2, R3, 0x4, R4 ;  /* 0x0000000403027825 */ /* 0x002fc800078e0004 */
[----:B------:R-:W-:Y:S01]  /*01d0*/  IMAD.WIDE.U32 R4, R9, 0x4, R4 ;  /* 0x0000000409047825 */ /* 0x000fe200078e0004 */
[----:B0-----:R-:W-:Y:S04]  /*01e0*/  REDG.E.ADD.STRONG.GPU desc[UR4][R2.64], R11 ;  /* 0x0000000b0200798e */ /* 0x001fe8000c12e104 */
[----:B------:R-:W-:Y:S01]  /*01f0*/  REDG.E.ADD.STRONG.GPU desc[UR4][R4.64], R11 ;  /* 0x0000000b0400798e */ /* 0x000fe2000c12e104 */
[----:B------:R-:W-:Y:S05]  /*0200*/  EXIT ;  /* 0x000000000000794d */ /* 0x000fea0003800000 */
.L_x_0:
[----:B------:R-:W-:-:S00]  /*0210*/  BRA `(.L_x_0) ;  /* 0xfffffffc00fc7947 */ /* 0x000fc0000383ffff */
[----:B------:R-:W-:-:S00]  /*0220*/  NOP ;  /* 0x0000000000007918 */ /* 0x000fc00000000000 */
        /* <DEDUP_REMOVED lines=13> */
.L_x_4:


//--------------------- .text.Thumbnail_ushort    --------------------------
	.section	.text.Thumbnail_ushort,"ax",@progbits
	.align	128
        .global         Thumbnail_ushort
        .type           Thumbnail_ushort,@function
        .size           Thumbnail_ushort,(.L_x_5 - Thumbnail_ushort)
        .other          Thumbnail_ushort,@"STO_CUDA_ENTRY STV_DEFAULT"
Thumbnail_ushort:
.text.Thumbnail_ushort:
        /* <DEDUP_REMOVED lines=17> */
[----:B------:R-:W-:-:S03]  /*0110*/  UMOV UR5, URZ ;  /* 0x000000ff00057c82 */ /* 0x000fc60008000000 */
[----:B0-----:R0:W5:Y:S01]  /*0120*/  TEX.LL RZ, R4, R4, R6, UR4, 2D, 0x1 ;  /* 0x28ff040604047f60 */ /* 0x00116200089e01ff */
[----:B------:R-:W1:Y:S01]  /*0130*/  LDC.64 R2, c[0x0][0x388] ;  /* 0x0000e200ff027b82 */ /* 0x000e620000000a00 */
[----:B------:R-:W-:Y:S01]  /*0140*/  IMAD.MOV.U32 R9, RZ, RZ, 0x1 ;  /* 0x00000001ff097424 */ /* 0x000fe200078e00ff */
[----:B0-----:R-:W0:Y:S01]  /*0150*/  LDCU.64 UR4, c[0x0][0x358] ;  /* 0x00006b00ff0477ac */ /* 0x001e220008000a00 */
[----:B-----5:R-:W-:-:S05]  /*0160*/  LOP3.LUT R0, R4, 0xff80, RZ, 0xc0, !PT ;  /* 0x0000ff8004007812 */ /* 0x020fca00078ec0ff */
[----:B------:R-:W-:-:S05]  /*0170*/  VIADD R0, R0, 0x80 ;  /* 0x0000008000007836 */ /* 0x000fca0000000000 */
[----:B------:R-:W-:-:S05]  /*0180*/  SHF.R.U32.HI R7, RZ, 0x8, R0 ;  /* 0x00000008ff077819 */ /* 0x000fca0000011600 */
[----:B-1----:R-:W-:-:S05]  /*0190*/  IMAD.WIDE.U32 R2, R7, 0x4, R2 ;  /* 0x0000000407027825 */ /* 0x002fca00078e0002 */
[----:B0-----:R-:W-:Y:S01]  /*01a0*/  REDG.E.ADD.STRONG.GPU desc[UR4][R2.64], R9 ;  /* 0x000000090200798e */ /* 0x001fe2000c12e104 */
[----:B------:R-:W-:Y:S05]  /*01b0*/  EXIT ;  /* 0x000000000000794d */ /* 0x000fea0003800000 */
.L_x_1:
        /* <DEDUP_REMOVED lines=12> */
.L_x_5:


//--------------------- .text.Thumbnail_uchar2    --------------------------
	.section	.text.Thumbnail_uchar2,"ax",@progbits
	.align	128
        .global         Thumbnail_uchar2
        .type           Thumbnail_uchar2,@function
        .size           Thumbnail_uchar2,(.L_x_6 - Thumbnail_uchar2)
        .other          Thumbnail_uchar2,@"STO_CUDA_ENTRY STV_DEFAULT"
Thumbnail_uchar2:
.text.Thumbnail_uchar2:
        /* <DEDUP_REMOVED lines=19> */
[----:B------:R-:W1:Y:S01]  /*0130*/  LDCU.64 UR6, c[0x0][0x388] ;  /* 0x00007100ff0677ac */ /* 0x000e620008000a00 */
[----:B0-----:R-:W0:Y:S01]  /*0140*/  LDCU.64 UR4, c[0x0][0x358] ;  /* 0x00006b00ff0477ac */ /* 0x001e220008000a00 */
[----:B-----5:R-:W-:Y:S02]  /*0150*/  IMAD.SHL.U32 R0, R6, 0x4, RZ ;  /* 0x0000000406007824 */ /* 0x020fe400078e00ff */
[----:B------:R-:W-:Y:S02]  /*0160*/  IMAD.SHL.U32 R2, R7, 0x4, RZ ;  /* 0x0000000407027824 */ /* 0x000fe400078e00ff */
[----:B------:R-:W-:Y:S01]  /*0170*/  IMAD.MOV.U32 R7, RZ, RZ, 0x1 ;  /* 0x00000001ff077424 */ /* 0x000fe200078e00ff */
[----:B------:R-:W-:Y:S02]  /*0180*/  LOP3.LUT R0, R0, 0x3fc, RZ, 0xc0, !PT ;  /* 0x000003fc00007812 */ /* 0x000fe400078ec0ff */
[----:B------:R-:W-:-:S02]  /*0190*/  LOP3.LUT R4, R2, 0x3fc, RZ, 0xc0, !PT ;  /* 0x000003fc02047812 */ /* 0x000fc400078ec0ff */
[----:B-1----:R-:W-:Y:S02]  /*01a0*/  IADD3 R2, P0, PT, R0, UR6, RZ ;  /* 0x0000000600027c10 */ /* 0x002fe4000ff1e0ff */
[----:B------:R-:W-:-:S03]  /*01b0*/  IADD3 R4, P1, PT, R4, UR6, RZ ;  /* 0x0000000604047c10 */ /* 0x000fc6000ff3e0ff */
[----:B------:R-:W-:Y:S02]  /*01c0*/  IMAD.X R3, RZ, RZ, UR7, P0 ;  /* 0x00000007ff037e24 */ /* 0x000fe400080e06ff */
[----:B------:R-:W-:-:S03]  /*01d0*/  IMAD.X R5, RZ, RZ, UR7, P1 ;  /* 0x00000007ff057e24 */ /* 0x000fc600088e06ff */
[----:B0-----:R-:W-:Y:S04]  /*01e0*/  REDG.E.ADD.STRONG.GPU desc[UR4][R2.64], R7 ;  /* 0x000000070200798e */ /* 0x001fe8000c12e104 */
[----:B------:R-:W-:Y:S01]  /*01f0*/  REDG.E.ADD.STRONG.GPU desc[UR4][R4.64+0x400], R7 ;  /* 0x000400070400798e */ /* 0x000fe2000c12e104 */
[----:B------:R-:W-:Y:S05]  /*0200*/  EXIT ;  /* 0x000000000000794d */ /* 0x000fea0003800000 */
.L_x_2:
        /* <DEDUP_REMOVED lines=15> */
.L_x_6:


//--------------------- .text.Thumbnail_uchar     --------------------------
	.section	.text.Thumbnail_uchar,"ax",@progbits
	.align	128
        .global         Thumbnail_uchar
        .type           Thumbnail_uchar,@function
        .size           Thumbnail_uchar,(.L_x_7 - Thumbnail_uchar)
        .other          Thumbnail_uchar,@"STO_CUDA_ENTRY STV_DEFAULT"
Thumbnail_uchar:
.text.Thumbnail_uchar:
        /* <DEDUP_REMOVED lines=19> */
[----:B------:R-:W1:Y:S01]  /*0130*/  LDCU.64 UR6, c[0x0][0x388] ;  /* 0x00007100ff0677ac */ /* 0x000e620008000a00 */
[----:B------:R-:W-:Y:S01]  /*0140*/  IMAD.MOV.U32 R7, RZ, RZ, 0x1 ;  /* 0x00000001ff077424 */ /* 0x000fe200078e00ff */
[----:B0-----:R-:W0:Y:S01]  /*0150*/  LDCU.64 UR4, c[0x0][0x358] ;  /* 0x00006b00ff0477ac */ /* 0x001e220008000a00 */
[----:B-----5:R-:W-:-:S05]  /*0160*/  IMAD.SHL.U32 R0, R4, 0x4, RZ ;  /* 0x0000000404007824 */ /* 0x020fca00078e00ff */
[----:B------:R-:W-:-:S04]  /*0170*/  LOP3.LUT R0, R0, 0x3fc, RZ, 0xc0, !PT ;  /* 0x000003fc00007812 */ /* 0x000fc800078ec0ff */
[----:B-1----:R-:W-:-:S05]  /*0180*/  IADD3 R2, P0, PT, R0, UR6, RZ ;  /* 0x0000000600027c10 */ /* 0x002fca000ff1e0ff */
[----:B------:R-:W-:-:S05]  /*0190*/  IMAD.X R3, RZ, RZ, UR7, P0 ;  /* 0x00000007ff037e24 */ /* 0x000fca00080e06ff */
[----:B0-----:R-:W-:Y:S01]  /*01a0*/  REDG.E.ADD.STRONG.GPU desc[UR4][R2.64], R7 ;  /* 0x000000070200798e */ /* 0x001fe2000c12e104 */
[----:B------:R-:W-:Y:S05]  /*01b0*/  EXIT ;  /* 0x000000000000794d */ /* 0x000fea0003800000 */
.L_x_3:
        /* <DEDUP_REMOVED lines=12> */
.L_x_7:


//--------------------- .nv.shared.reserved.0     --------------------------
	.section	.nv.shared.reserved.0,"aw",@nobits
	.weak		__nv_reservedSMEM_offset_0_alias
	.size		__nv_reservedSMEM_offset_0_alias, 0, 64
	.other		__nv_reservedSMEM_offset_0_alias,@"STO_CUDA_RESERVED_SHARED STV_DEFAULT"
__nv_reservedSMEM_offset_0_alias:
	.zero		0
	.zero		64


//--------------------- .nv.constant0.Thumbnail_ushort2 --------------------------
	.section	.nv.constant0.Thumbnail_ushort2,"a",@progbits
	.sectionflags	@""
	.align	4
.nv.constant0.Thumbnail_ushort2:
	.zero		920


//--------------------- .nv.constant0.Thumbnail_ushort --------------------------
	.section	.nv.constant0.Thumbnail_ushort,"a",@progbits
	.sectionflags	@""
	.align	4
.nv.constant0.Thumbnail_ushort:
	.zero		920


//--------------------- .nv.constant0.Thumbnail_uchar2 --------------------------
	.section	.nv.constant0.Thumbnail_uchar2,"a",@progbits
	.sectionflags	@""
	.align	4
.nv.constant0.Thumbnail_uchar2:
	.zero		920


//--------------------- .nv.constant0.Thumbnail_uchar --------------------------
	.section	.nv.constant0.Thumbnail_uchar,"a",@progbits
	.sectionflags	@""
	.align	4
.nv.constant0.Thumbnail_uchar:
	.zero		920


//--------------------- SYMBOLS --------------------------

	.type		.nv.reservedSmem.offset0,@object
	.size		.nv.reservedSmem.offset0,0x4
